//
// Generated by NVIDIA NVVM Compiler
//
// Compiler Build ID: CL-36424714
// Cuda compilation tools, release 13.0, V13.0.88
// Based on NVVM 20.0.0
//

.version 9.0
.target sm_100
.address_size 64

	// .globl	_Z17cuda_struct_printP9my_struct
.extern .func  (.param .b32 func_retval0) vprintf
(
	.param .b64 vprintf_param_0,
	.param .b64 vprintf_param_1
)
;
.global .align 1 .b8 $str[37] = {45, 45, 45, 45, 45, 32, 99, 117, 100, 97, 95, 115, 116, 114, 117, 99, 116, 95, 112, 114, 105, 110, 116, 32, 83, 84, 65, 82, 84, 32, 45, 45, 45, 45, 45, 10};
.global .align 1 .b8 $str$1[26] = {100, 101, 118, 95, 109, 121, 95, 115, 116, 114, 117, 99, 116, 45, 62, 115, 105, 122, 101, 32, 61, 32, 37, 100, 10};
.global .align 1 .b8 $str$2[29] = {114, 97, 109, 95, 109, 121, 95, 115, 116, 114, 117, 99, 116, 45, 62, 97, 114, 114, 91, 37, 100, 93, 32, 61, 32, 37, 102, 10};
.global .align 1 .b8 $str$3[35] = {45, 45, 45, 45, 45, 32, 99, 117, 100, 97, 95, 115, 116, 114, 117, 99, 116, 95, 112, 114, 105, 110, 116, 32, 69, 78, 68, 32, 45, 45, 45, 45, 45, 10};

.visible .entry _Z17cuda_struct_printP9my_struct(
	.param .u64 .ptr .align 1 _Z17cuda_struct_printP9my_struct_param_0
)
{
	.local .align 16 .b8 	__local_depot0[16];
	.reg .b64 	%SP;
	.reg .b64 	%SPL;
	.reg .pred 	%p<3>;
	.reg .b32 	%r<16>;
	.reg .b32 	%f<4>;
	.reg .b64 	%rd<19>;
	.reg .b64 	%fd<2>;

	mov.u64 	%SPL, __local_depot0;
	cvta.local.u64 	%SP, %SPL;
	ld.param.u64 	%rd3, [_Z17cuda_struct_printP9my_struct_param_0];
	cvta.to.global.u64 	%rd1, %rd3;
	add.u64 	%rd4, %SP, 0;
	add.u64 	%rd2, %SPL, 0;
	mov.u64 	%rd5, $str;
	cvta.global.u64 	%rd6, %rd5;
	{ // callseq 0, 0
	.param .b64 param0;
	st.param.b64 	[param0], %rd6;
	.param .b64 param1;
	st.param.b64 	[param1], 0;
	.param .b32 retval0;
	call.uni (retval0), 
	vprintf, 
	(
	param0, 
	param1
	);
	ld.param.b32 	%r3, [retval0];
	} // callseq 0
	ld.global.u32 	%r5, [%rd1+8];
	st.local.u32 	[%rd2], %r5;
	mov.u64 	%rd7, $str$1;
	cvta.global.u64 	%rd8, %rd7;
	{ // callseq 1, 0
	.param .b64 param0;
	st.param.b64 	[param0], %rd8;
	.param .b64 param1;
	st.param.b64 	[param1], %rd4;
	.param .b32 retval0;
	call.uni (retval0), 
	vprintf, 
	(
	param0, 
	param1
	);
	ld.param.b32 	%r6, [retval0];
	} // callseq 1
	ld.global.u32 	%r8, [%rd1+8];
	setp.lt.s32 	%p1, %r8, 1;
	@%p1 bra 	$L__BB0_3;
	mov.b32 	%r15, 0;
	mov.u64 	%rd14, $str$2;
$L__BB0_2:
	ld.global.u64 	%rd9, [%rd1];
	mul.wide.u32 	%rd10, %r15, 4;
	add.s64 	%rd11, %rd9, %rd10;
	ld.f32 	%f1, [%rd11];
	add.f32 	%f2, %f1, 0f41200000;
	st.f32 	[%rd11], %f2;
	ld.global.u64 	%rd12, [%rd1];
	add.s64 	%rd13, %rd12, %rd10;
	ld.f32 	%f3, [%rd13];
	cvt.f64.f32 	%fd1, %f3;
	st.local.u32 	[%rd2], %r15;
	st.local.f64 	[%rd2+8], %fd1;
	cvta.global.u64 	%rd15, %rd14;
	{ // callseq 2, 0
	.param .b64 param0;
	st.param.b64 	[param0], %rd15;
	.param .b64 param1;
	st.param.b64 	[param1], %rd4;
	.param .b32 retval0;
	call.uni (retval0), 
	vprintf, 
	(
	param0, 
	param1
	);
	ld.param.b32 	%r10, [retval0];
	} // callseq 2
	add.s32 	%r15, %r15, 1;
	ld.global.u32 	%r12, [%rd1+8];
	setp.lt.s32 	%p2, %r15, %r12;
	@%p2 bra 	$L__BB0_2;
$L__BB0_3:
	mov.u64 	%rd17, $str$3;
	cvta.global.u64 	%rd18, %rd17;
	{ // callseq 3, 0
	.param .b64 param0;
	st.param.b64 	[param0], %rd18;
	.param .b64 param1;
	st.param.b64 	[param1], 0;
	.param .b32 retval0;
	call.uni (retval0), 
	vprintf, 
	(
	param0, 
	param1
	);
	ld.param.b32 	%r13, [retval0];
	} // callseq 3
	ret;

}


// ===== COMPILED SASS (sm_100) =====

	.target	sm_100

	.elftype	@"ET_EXEC"


//--------------------- .note.nv.tkinfo           --------------------------
	.section	.note.nv.tkinfo,"",@"SHT_NOTE"
	.sectionflags	@"SHF_NOTE_NV_TKINFO"
	.tkinfo
        /*0018*/ 	.word	0x00000002
        /*0030*/ 	.string	""
        /*0030*/ 	.string	"ptxas"
        /*0030*/ 	.string	"Cuda compilation tools, release 13.0, V13.0.88"
        /*0030*/ 	.string	"Build cuda_13.0.r13.0/compiler.36424714_0"
        /*0030*/ 	.string	"-arch sm_100 -m 64 "



//--------------------- .note.nv.cuinfo           --------------------------
	.section	.note.nv.cuinfo,"",@"SHT_NOTE"
	.sectionflags	@"SHF_NOTE_NV_CUINFO"
        /*0018*/ 	.short	0x0002
        /*001a*/ 	.short	0x0064
        /*001c*/ 	.short	0x0082
	.zero		2


//--------------------- .nv.info                  --------------------------
	.section	.nv.info,"",@"SHT_CUDA_INFO"
	.align	4


	//----- nvinfo : EIATTR_REGCOUNT
	.align		4
        /*0000*/ 	.byte	0x04, 0x2f
        /*0002*/ 	.short	(.L_5 - .L_4)
	.align		4
.L_4:
        /*0004*/ 	.word	index@(_Z17cuda_struct_printP9my_struct)
        /*0008*/ 	.word	0x00000018


	//----- nvinfo : EIATTR_FRAME_SIZE
	.align		4
.L_5:
        /*000c*/ 	.byte	0x04, 0x11
        /*000e*/ 	.short	(.L_7 - .L_6)
	.align		4
.L_6:
        /*0010*/ 	.word	index@(_Z17cuda_struct_printP9my_struct)
        /*0014*/ 	.word	0x00000010


	//----- nvinfo : EIATTR_MIN_STACK_SIZE
	.align		4
.L_7:
        /*0018*/ 	.byte	0x04, 0x12
        /*001a*/ 	.short	(.L_9 - .L_8)
	.align		4
.L_8:
        /*001c*/ 	.word	index@(_Z17cuda_struct_printP9my_struct)
        /*0020*/ 	.word	0x00000010
.L_9:


//--------------------- .nv.compat                --------------------------
	.section	.nv.compat,"",@"SHT_CUDA_COMPAT_INFO"
	.align	4
        /*0000*/ 	.byte	0x02, 0x09, 0x00, 0x00, 0x02, 0x02, 0x01, 0x00, 0x02, 0x05, 0x05, 0x00, 0x03, 0x07, 0x01, 0x01
        /*0010*/ 	.byte	0x02, 0x03, 0x00, 0x00, 0x02, 0x06, 0x01, 0x00, 0x04, 0x0b, 0x08, 0x00, 0x09, 0x00, 0x00, 0x00
        /*0020*/ 	.byte	0x00, 0x00, 0x00, 0x00


//--------------------- .nv.info._Z17cuda_struct_printP9my_struct --------------------------
	.section	.nv.info._Z17cuda_struct_printP9my_struct,"",@"SHT_CUDA_INFO"
	.sectionflags	@""
	.align	4


	//----- nvinfo : EIATTR_CUDA_API_VERSION
	.align		4
        /*0000*/ 	.byte	0x04, 0x37
        /*0002*/ 	.short	(.L_11 - .L_10)
.L_10:
        /*0004*/ 	.word	0x00000082


	//----- nvinfo : EIATTR_KPARAM_INFO
	.align		4
.L_11:
        /*0008*/ 	.byte	0x04, 0x17
        /*000a*/ 	.short	(.L_13 - .L_12)
.L_12:
        /*000c*/ 	.word	0x00000000
        /*0010*/ 	.short	0x0000
        /*0012*/ 	.short	0x0000
        /*0014*/ 	.byte	0x00, 0xf5, 0x21, 0x00


	//----- nvinfo : EIATTR_SPARSE_MMA_MASK
	.align		4
.L_13:
        /*0018*/ 	.byte	0x03, 0x50
        /*001a*/ 	.short	0x0000


	//----- nvinfo : EIATTR_MAXREG_COUNT
	.align		4
        /*001c*/ 	.byte	0x03, 0x1b
        /*001e*/ 	.short	0x00ff


	//----- nvinfo : EIATTR_EXTERNS
	.align		4
        /*0020*/ 	.byte	0x04, 0x0f
        /*0022*/ 	.short	(.L_15 - .L_14)


	//   ....[0]....
	.align		4
.L_14:
        /*0024*/ 	.word	index@(vprintf)


	//----- nvinfo : EIATTR_MERCURY_ISA_VERSION
	.align		4
.L_15:
        /*0028*/ 	.byte	0x03, 0x5f
        /*002a*/ 	.short	0x0101


	//----- nvinfo : EIATTR_VRC_CTA_INIT_COUNT
	.align		4
        /*002c*/ 	.byte	0x02, 0x4a
	.zero		1
	.zero		1


	//----- nvinfo : EIATTR_SYSCALL_OFFSETS
	.align		4
        /*0030*/ 	.byte	0x04, 0x46
        /*0032*/ 	.short	(.L_17 - .L_16)


	//   ....[0]....
.L_16:
        /*0034*/ 	.word	0x000000e0


	//   ....[1]....
        /*0038*/ 	.word	0x00000190


	//   ....[2]....
        /*003c*/ 	.word	0x00000340


	//   ....[3]....
        /*0040*/ 	.word	0x00000420


	//----- nvinfo : EIATTR_EXIT_INSTR_OFFSETS
	.align		4
.L_17:
        /*0044*/ 	.byte	0x04, 0x1c
        /*0046*/ 	.short	(.L_19 - .L_18)


	//   ....[0]....
.L_18:
        /*0048*/ 	.word	0x00000430


	//----- nvinfo : EIATTR_CRS_STACK_SIZE
	.align		4
.L_19:
        /*004c*/ 	.byte	0x04, 0x1e
        /*004e*/ 	.short	(.L_21 - .L_20)
.L_20:
        /*0050*/ 	.word	0x00000000


	//----- nvinfo : EIATTR_CBANK_PARAM_SIZE
	.align		4
.L_21:
        /*0054*/ 	.byte	0x03, 0x19
        /*0056*/ 	.short	0x0008


	//----- nvinfo : EIATTR_PARAM_CBANK
	.align		4
        /*0058*/ 	.byte	0x04, 0x0a
        /*005a*/ 	.short	(.L_23 - .L_22)
	.align		4
.L_22:
        /*005c*/ 	.word	index@(.nv.constant0._Z17cuda_struct_printP9my_struct)
        /*0060*/ 	.short	0x0380
        /*0062*/ 	.short	0x0008


	//----- nvinfo : EIATTR_SW_WAR
	.align		4
.L_23:
        /*0064*/ 	.byte	0x04, 0x36
        /*0066*/ 	.short	(.L_25 - .L_24)
.L_24:
        /*0068*/ 	.word	0x00000008
.L_25:


//--------------------- .nv.callgraph             --------------------------
	.section	.nv.callgraph,"",@"SHT_CUDA_CALLGRAPH"
	.align	4
	.sectionentsize	8
	.align		4
        /*0000*/ 	.word	0x00000000
	.align		4
        /*0004*/ 	.word	0xffffffff
	.align		4
        /*0008*/ 	.word	index@(_Z17cuda_struct_printP9my_struct)
	.align		4
        /*000c*/ 	.word	index@(vprintf)
	.align		4
        /*0010*/ 	.word	0x00000000
	.align		4
        /*0014*/ 	.word	0xfffffffe
	.align		4
        /*0018*/ 	.word	0x00000000
	.align		4
        /*001c*/ 	.word	0xfffffffd
	.align		4
        /*0020*/ 	.word	0x00000000
	.align		4
        /*0024*/ 	.word	0xfffffffc


//--------------------- .nv.constant4             --------------------------
	.section	.nv.constant4,"a",@progbits
	.align	8
	.align		8
.nv.constant4:
        /*0000*/ 	.dword	vprintf
	.align		8
        /*0008*/ 	.dword	$str
	.align		8
        /*0010*/ 	.dword	$str$1
	.align		8
        /*0018*/ 	.dword	$str$2
	.align		8
        /*0020*/ 	.dword	$str$3


//--------------------- .text._Z17cuda_struct_printP9my_struct --------------------------
	.section	.text._Z17cuda_struct_printP9my_struct,"ax",@progbits
	.align	128
        .global         _Z17cuda_struct_printP9my_struct
        .type           _Z17cuda_struct_printP9my_struct,@function
        .size           _Z17cuda_struct_printP9my_struct,(.L_x_7 - _Z17cuda_struct_printP9my_struct)
        .other          _Z17cuda_struct_printP9my_struct,@"STO_CUDA_ENTRY STV_DEFAULT"
_Z17cuda_struct_printP9my_struct:
.text._Z17cuda_struct_printP9my_struct:
[----:B------:R-:W0:Y:S01]  /*0000*/  LDC R1, c[0x0][0x37c] ;  /* 0x0000df00ff017b82 */ /* 0x000e220000000800 */
[----:B------:R-:W-:Y:S01]  /*0010*/  MOV R17, 0x0 ;  /* 0x0000000000117802 */ /* 0x000fe20000000f00 */
[----:B------:R-:W1:Y:S01]  /*0020*/  LDCU UR4, c[0x0][0x2f8] ;  /* 0x00005f00ff0477ac */ /* 0x000e620008000800 */
[----:B0-----:R-:W-:Y:S01]  /*0030*/  VIADD R1, R1, 0xfffffff0 ;  /* 0xfffffff001017836 */ /* 0x001fe20000000000 */
[----:B------:R-:W-:-:S04]  /*0040*/  CS2R R6, SRZ ;  /* 0x0000000000067805 */ /* 0x000fc8000001ff00 */
[----:B------:R0:W2:Y:S01]  /*0050*/  LDC.64 R8, c[0x4][R17] ;  /* 0x0100000011087b82 */ /* 0x0000a20000000a00 */
[----:B------:R-:W3:Y:S01]  /*0060*/  LDCU.64 UR6, c[0x4][0x8] ;  /* 0x01000100ff0677ac */ /* 0x000ee20008000a00 */
[----:B------:R-:W4:Y:S01]  /*0070*/  LDCU UR5, c[0x0][0x2fc] ;  /* 0x00005f80ff0577ac */ /* 0x000f220008000800 */
[----:B------:R-:W0:Y:S01]  /*0080*/  LDCU.64 UR36, c[0x0][0x358] ;  /* 0x00006b00ff2477ac */ /* 0x000e220008000a00 */
[----:B-1----:R-:W-:Y:S01]  /*0090*/  IADD3 R2, P0, PT, R1, UR4, RZ ;  /* 0x0000000401027c10 */ /* 0x002fe2000ff1e0ff */
[----:B---3--:R-:W-:Y:S02]  /*00a0*/  IMAD.U32 R4, RZ, RZ, UR6 ;  /* 0x00000006ff047e24 */ /* 0x008fe4000f8e00ff */
[----:B------:R-:W-:Y:S01]  /*00b0*/  IMAD.U32 R5, RZ, RZ, UR7 ;  /* 0x00000007ff057e24 */ /* 0x000fe2000f8e00ff */
[----:B0---4-:R-:W-:-:S09]  /*00c0*/  IADD3.X R16, PT, PT, RZ, UR5, RZ, P0, !PT ;  /* 0x00000005ff107c10 */ /* 0x011fd200087fe4ff */
[----:B------:R-:W-:-:S07]  /*00d0*/  LEPC R20, `(.L_x_0) ;  /* 0x000000001014794e */ /* 0x000fce0000000000 */
[----:B--2---:R-:W-:Y:S05]  /*00e0*/  CALL.ABS.NOINC R8 ;  /* 0x0000000008007343 */ /* 0x004fea0003c00000 */
.L_x_0:
[----:B------:R-:W0:Y:S01]  /*00f0*/  LDC.64 R8, c[0x0][0x380] ;  /* 0x0000e000ff087b82 */ /* 0x000e220000000a00 */
[----:B------:R-:W1:Y:S01]  /*0100*/  LDCU.64 UR4, c[0x4][0x10] ;  /* 0x01000200ff0477ac */ /* 0x000e620008000a00 */
[----:B0-----:R-:W2:Y:S06]  /*0110*/  LDG.E R0, desc[UR36][R8.64+0x8] ;  /* 0x0000082408007981 */ /* 0x001eac000c1e1900 */
[----:B------:R0:W3:Y:S01]  /*0120*/  LDC.64 R10, c[0x4][R17] ;  /* 0x01000000110a7b82 */ /* 0x0000e20000000a00 */
[----:B-1----:R-:W-:Y:S01]  /*0130*/  IMAD.U32 R4, RZ, RZ, UR4 ;  /* 0x00000004ff047e24 */ /* 0x002fe2000f8e00ff */
[----:B------:R-:W-:Y:S01]  /*0140*/  MOV R6, R2 ;  /* 0x0000000200067202 */ /* 0x000fe20000000f00 */
[----:B------:R-:W-:-:S02]  /*0150*/  IMAD.U32 R5, RZ, RZ, UR5 ;  /* 0x00000005ff057e24 */ /* 0x000fc4000f8e00ff */
[----:B------:R-:W-:Y:S01]  /*0160*/  IMAD.MOV.U32 R7, RZ, RZ, R16 ;  /* 0x000000ffff077224 */ /* 0x000fe200078e0010 */
[----:B--23--:R0:W-:Y:S06]  /*0170*/  STL [R1], R0 ;  /* 0x0000000001007387 */ /* 0x00c1ec0000100800 */
[----:B------:R-:W-:-:S07]  /*0180*/  LEPC R20, `(.L_x_1) ;  /* 0x000000001014794e */ /* 0x000fce0000000000 */
[----:B0-----:R-:W-:Y:S05]  /*0190*/  CALL.ABS.NOINC R10 ;  /* 0x000000000a007343 */ /* 0x001fea0003c00000 */
.L_x_1:
[----:B------:R-:W0:Y:S02]  /*01a0*/  LDC.64 R4, c[0x0][0x380] ;  /* 0x0000e000ff047b82 */ /* 0x000e240000000a00 */
[----:B0-----:R-:W2:Y:S02]  /*01b0*/  LDG.E R4, desc[UR36][R4.64+0x8] ;  /* 0x0000082404047981 */ /* 0x001ea4000c1e1900 */
[----:B--2---:R-:W-:-:S13]  /*01c0*/  ISETP.GE.AND P0, PT, R4, 0x1, PT ;  /* 0x000000010400780c */ /* 0x004fda0003f06270 */
[----:B------:R-:W-:Y:S05]  /*01d0*/  @!P0 BRA `(.L_x_2) ;  /* 0x0000000000748947 */ /* 0x000fea0003800000 */
[----:B------:R-:W-:Y:S01]  /*01e0*/  BSSY.RECONVERGENT B6, `(.L_x_2) ;  /* 0x000001c000067945 */ /* 0x000fe20003800200 */
[----:B------:R-:W-:-:S07]  /*01f0*/  IMAD.MOV.U32 R18, RZ, RZ, RZ ;  /* 0x000000ffff127224 */ /* 0x000fce00078e00ff */
.L_x_4:
[----:B------:R-:W0:Y:S01]  /*0200*/  LDC.64 R12, c[0x0][0x380] ;  /* 0x0000e000ff0c7b82 */ /* 0x000e220000000a00 */
[----:B------:R-:W-:Y:S01]  /*0210*/  MOV R0, 0x0 ;  /* 0x0000000000007802 */ /* 0x000fe20000000f00 */
[----:B------:R-:W1:Y:S01]  /*0220*/  LDCU.64 UR4, c[0x4][0x18] ;  /* 0x01000300ff0477ac */ /* 0x000e620008000a00 */
[----:B0-----:R-:W2:Y:S02]  /*0230*/  LDG.E.64 R6, desc[UR36][R12.64] ;  /* 0x000000240c067981 */ /* 0x001ea4000c1e1b00 */
[----:B--2---:R-:W-:-:S05]  /*0240*/  IMAD.WIDE.U32 R6, R18, 0x4, R6 ;  /* 0x0000000412067825 */ /* 0x004fca00078e0006 */
[----:B------:R-:W2:Y:S02]  /*0250*/  LD.E R3, desc[UR36][R6.64] ;  /* 0x0000002406037980 */ /* 0x000ea4000c101900 */
[----:B--2---:R-:W-:-:S05]  /*0260*/  FADD R3, R3, 10 ;  /* 0x4120000003037421 */ /* 0x004fca0000000000 */
[----:B------:R0:W-:Y:S04]  /*0270*/  ST.E desc[UR36][R6.64], R3 ;  /* 0x0000000306007985 */ /* 0x0001e8000c101924 */
[----:B------:R-:W2:Y:S02]  /*0280*/  LDG.E.64 R8, desc[UR36][R12.64] ;  /* 0x000000240c087981 */ /* 0x000ea4000c1e1b00 */
[----:B--2---:R-:W-:-:S06]  /*0290*/  IMAD.WIDE.U32 R8, R18, 0x4, R8 ;  /* 0x0000000412087825 */ /* 0x004fcc00078e0008 */
[----:B------:R-:W2:Y:S01]  /*02a0*/  LD.E R8, desc[UR36][R8.64] ;  /* 0x0000002408087980 */ /* 0x000ea2000c101900 */
[----:B------:R3:W4:Y:S01]  /*02b0*/  LDC.64 R14, c[0x4][R0] ;  /* 0x01000000000e7b82 */ /* 0x0007220000000a00 */
[----:B-1----:R-:W-:Y:S01]  /*02c0*/  MOV R4, UR4 ;  /* 0x0000000400047c02 */ /* 0x002fe20008000f00 */
[----:B------:R-:W-:Y:S01]  /*02d0*/  IMAD.U32 R5, RZ, RZ, UR5 ;  /* 0x00000005ff057e24 */ /* 0x000fe2000f8e00ff */
[----:B------:R3:W-:Y:S01]  /*02e0*/  STL [R1], R18 ;  /* 0x0000001201007387 */ /* 0x0007e20000100800 */
[----:B0-----:R-:W-:Y:S01]  /*02f0*/  IMAD.MOV.U32 R6, RZ, RZ, R2 ;  /* 0x000000ffff067224 */ /* 0x001fe200078e0002 */
[----:B------:R-:W-:Y:S01]  /*0300*/  MOV R7, R16 ;  /* 0x0000001000077202 */ /* 0x000fe20000000f00 */
[----:B--2---:R-:W0:Y:S02]  /*0310*/  F2F.F64.F32 R10, R8 ;  /* 0x00000008000a7310 */ /* 0x004e240000201800 */
[----:B0---4-:R3:W-:Y:S04]  /*0320*/  STL.64 [R1+0x8], R10 ;  /* 0x0000080a01007387 */ /* 0x0117e80000100a00 */
[----:B------:R-:W-:-:S07]  /*0330*/  LEPC R20, `(.L_x_3) ;  /* 0x000000001014794e */ /* 0x000fce0000000000 */
[----:B---3--:R-:W-:Y:S05]  /*0340*/  CALL.ABS.NOINC R14 ;  /* 0x000000000e007343 */ /* 0x008fea0003c00000 */
.L_x_3:
[----:B------:R-:W0:Y:S02]  /*0350*/  LDC.64 R4, c[0x0][0x380] ;  /* 0x0000e000ff047b82 */ /* 0x000e240000000a00 */
[----:B0-----:R-:W2:Y:S01]  /*0360*/  LDG.E R5, desc[UR36][R4.64+0x8] ;  /* 0x0000082404057981 */ /* 0x001ea2000c1e1900 */
[----:B------:R-:W-:-:S05]  /*0370*/  VIADD R18, R18, 0x1 ;  /* 0x0000000112127836 */ /* 0x000fca0000000000 */
[----:B--2---:R-:W-:-:S13]  /*0380*/  ISETP.GE.AND P0, PT, R18, R5, PT ;  /* 0x000000051200720c */ /* 0x004fda0003f06270 */
[----:B------:R-:W-:Y:S05]  /*0390*/  @!P0 BRA `(.L_x_4) ;  /* 0xfffffffc00988947 */ /* 0x000fea000383ffff */
[----:B------:R-:W-:Y:S05]  /*03a0*/  BSYNC.RECONVERGENT B6 ;  /* 0x0000000000067941 */ /* 0x000fea0003800200 */
.L_x_2:
[----:B------:R-:W-:Y:S01]  /*03b0*/  MOV R0, 0x0 ;  /* 0x0000000000007802 */ /* 0x000fe20000000f00 */
[----:B------:R-:W0:Y:S01]  /*03c0*/  LDCU.64 UR4, c[0x4][0x20] ;  /* 0x01000400ff0477ac */ /* 0x000e220008000a00 */
[----:B------:R-:W-:Y:S02]  /*03d0*/  CS2R R6, SRZ ;  /* 0x0000000000067805 */ /* 0x000fe4000001ff00 */
[----:B------:R1:W2:Y:S01]  /*03e0*/  LDC.64 R2, c[0x4][R0] ;  /* 0x0100000000027b82 */ /* 0x0002a20000000a00 */
[----:B0-----:R-:W-:Y:S01]  /*03f0*/  IMAD.U32 R4, RZ, RZ, UR4 ;  /* 0x00000004ff047e24 */ /* 0x001fe2000f8e00ff */
[----:B-1----:R-:W-:-:S07]  /*0400*/  MOV R5, UR5 ;  /* 0x0000000500057c02 */ /* 0x002fce0008000f00 */
[----:B------:R-:W-:-:S07]  /*0410*/  LEPC R20, `(.L_x_5) ;  /* 0x000000001014794e */ /* 0x000fce0000000000 */
[----:B--2---:R-:W-:Y:S05]  /*0420*/  CALL.ABS.NOINC R2 ;  /* 0x0000000002007343 */ /* 0x004fea0003c00000 */
.L_x_5:
[----:B------:R-:W-:Y:S05]  /*0430*/  EXIT ;  /* 0x000000000000794d */ /* 0x000fea0003800000 */
.L_x_6:
[----:B------:R-:W-:-:S00]  /*0440*/  BRA `(.L_x_6) ;  /* 0xfffffffc00fc7947 */ /* 0x000fc0000383ffff */
[----:B------:R-:W-:-:S00]  /*0450*/  NOP ;  /* 0x0000000000007918 */ /* 0x000fc00000000000 */
        /* <DEDUP_REMOVED lines=10> */
.L_x_7:


//--------------------- .nv.global.init           --------------------------
	.section	.nv.global.init,"aw",@progbits
.nv.global.init:
	.type		$str$1,@object
	.size		$str$1,($str$2 - $str$1)
$str$1:
        /*0000*/ 	.byte	0x64, 0x65, 0x76, 0x5f, 0x6d, 0x79, 0x5f, 0x73, 0x74, 0x72, 0x75, 0x63, 0x74, 0x2d, 0x3e, 0x73
        /*0010*/ 	.byte	0x69, 0x7a, 0x65, 0x20, 0x3d, 0x20, 0x25, 0x64, 0x0a, 0x00
	.type		$str$2,@object
	.size		$str$2,($str$3 - $str$2)
$str$2:
        /*001a*/ 	.byte	0x72, 0x61, 0x6d, 0x5f, 0x6d, 0x79, 0x5f, 0x73, 0x74, 0x72, 0x75, 0x63, 0x74, 0x2d, 0x3e, 0x61
        /*002a*/ 	.byte	0x72, 0x72, 0x5b, 0x25, 0x64, 0x5d, 0x20, 0x3d, 0x20, 0x25, 0x66, 0x0a, 0x00
	.type		$str$3,@object
	.size		$str$3,($str - $str$3)
$str$3:
        /*0037*/ 	.byte	0x2d, 0x2d, 0x2d, 0x2d, 0x2d, 0x20, 0x63, 0x75, 0x64, 0x61, 0x5f, 0x73, 0x74, 0x72, 0x75, 0x63
        /*0047*/ 	.byte	0x74, 0x5f, 0x70, 0x72, 0x69, 0x6e, 0x74, 0x20, 0x45, 0x4e, 0x44, 0x20, 0x2d, 0x2d, 0x2d, 0x2d
        /*0057*/ 	.byte	0x2d, 0x0a, 0x00
	.type		$str,@object
	.size		$str,(.L_0 - $str)
$str:
        /*005a*/ 	.byte	0x2d, 0x2d, 0x2d, 0x2d, 0x2d, 0x20, 0x63, 0x75, 0x64, 0x61, 0x5f, 0x73, 0x74, 0x72, 0x75, 0x63
        /*006a*/ 	.byte	0x74, 0x5f, 0x70, 0x72, 0x69, 0x6e, 0x74, 0x20, 0x53, 0x54, 0x41, 0x52, 0x54, 0x20, 0x2d, 0x2d
        /*007a*/ 	.byte	0x2d, 0x2d, 0x2d, 0x0a, 0x00
.L_0:


//--------------------- .nv.shared.reserved.0     --------------------------
	.section	.nv.shared.reserved.0,"aw",@nobits
	.weak		__nv_reservedSMEM_offset_0_alias
	.size		__nv_reservedSMEM_offset_0_alias, 0, 64
	.other		__nv_reservedSMEM_offset_0_alias,@"STO_CUDA_RESERVED_SHARED STV_DEFAULT"
__nv_reservedSMEM_offset_0_alias:
	.zero		0
	.zero		64


//--------------------- .nv.constant0._Z17cuda_struct_printP9my_struct --------------------------
	.section	.nv.constant0._Z17cuda_struct_printP9my_struct,"a",@progbits
	.sectionflags	@""
	.align	4
.nv.constant0._Z17cuda_struct_printP9my_struct:
	.zero		904


//--------------------- SYMBOLS --------------------------

	.type		.nv.reservedSmem.offset0,@object
	.size		.nv.reservedSmem.offset0,0x4
	.type		vprintf,@function
